//
// Generated by NVIDIA NVVM Compiler
//
// Compiler Build ID: CL-36424714
// Cuda compilation tools, release 13.0, V13.0.88
// Based on NVVM 20.0.0
//

.version 9.0
.target sm_100
.address_size 64

	// .globl	pad_uchar

.visible .entry pad_uchar(
	.param .u64 .ptr .align 1 pad_uchar_param_0,
	.param .u32 pad_uchar_param_1,
	.param .u32 pad_uchar_param_2,
	.param .u32 pad_uchar_param_3,
	.param .u64 .ptr .align 1 pad_uchar_param_4,
	.param .u32 pad_uchar_param_5,
	.param .u32 pad_uchar_param_6,
	.param .u32 pad_uchar_param_7,
	.param .u32 pad_uchar_param_8,
	.param .u32 pad_uchar_param_9,
	.param .u8 pad_uchar_param_10
)
{
	.reg .pred 	%p<11>;
	.reg .b16 	%rs<3>;
	.reg .b32 	%r<26>;
	.reg .b64 	%rd<11>;

	ld.param.u64 	%rd3, [pad_uchar_param_0];
	ld.param.u32 	%r3, [pad_uchar_param_1];
	ld.param.u32 	%r9, [pad_uchar_param_2];
	ld.param.u32 	%r10, [pad_uchar_param_3];
	ld.param.u64 	%rd2, [pad_uchar_param_4];
	ld.param.u32 	%r4, [pad_uchar_param_5];
	ld.param.u32 	%r5, [pad_uchar_param_6];
	ld.param.u32 	%r6, [pad_uchar_param_7];
	ld.param.u32 	%r7, [pad_uchar_param_8];
	ld.param.u32 	%r8, [pad_uchar_param_9];
	ld.param.u8 	%rs1, [pad_uchar_param_10];
	cvta.to.global.u64 	%rd1, %rd3;
	mov.u32 	%r12, %ctaid.x;
	mov.u32 	%r13, %ntid.x;
	mov.u32 	%r14, %tid.x;
	mad.lo.s32 	%r1, %r12, %r13, %r14;
	mov.u32 	%r15, %ctaid.y;
	mov.u32 	%r16, %ntid.y;
	mov.u32 	%r17, %tid.y;
	mad.lo.s32 	%r18, %r15, %r16, %r17;
	setp.ge.s32 	%p1, %r1, %r9;
	setp.ge.s32 	%p2, %r18, %r10;
	or.pred  	%p3, %p1, %p2;
	@%p3 bra 	$L__BB0_4;
	setp.lt.s32 	%p4, %r1, %r7;
	add.s32 	%r19, %r7, %r5;
	setp.ge.s32 	%p5, %r1, %r19;
	setp.lt.s32 	%p6, %r18, %r8;
	or.pred  	%p7, %p4, %p6;
	or.pred  	%p8, %p7, %p5;
	add.s32 	%r20, %r8, %r6;
	setp.ge.s32 	%p9, %r18, %r20;
	or.pred  	%p10, %p8, %p9;
	@%p10 bra 	$L__BB0_3;
	sub.s32 	%r22, %r1, %r7;
	sub.s32 	%r23, %r18, %r8;
	mad.lo.s32 	%r24, %r23, %r4, %r22;
	cvt.s64.s32 	%rd6, %r24;
	cvta.to.global.u64 	%rd7, %rd2;
	add.s64 	%rd8, %rd7, %rd6;
	ld.global.u8 	%rs2, [%rd8];
	mad.lo.s32 	%r25, %r3, %r18, %r1;
	cvt.s64.s32 	%rd9, %r25;
	add.s64 	%rd10, %rd1, %rd9;
	st.global.u8 	[%rd10], %rs2;
	bra.uni 	$L__BB0_4;
$L__BB0_3:
	mad.lo.s32 	%r21, %r3, %r18, %r1;
	cvt.s64.s32 	%rd4, %r21;
	add.s64 	%rd5, %rd1, %rd4;
	st.global.u8 	[%rd5], %rs1;
$L__BB0_4:
	ret;

}
	// .globl	pad_uchar2
.visible .entry pad_uchar2(
	.param .u64 .ptr .align 1 pad_uchar2_param_0,
	.param .u32 pad_uchar2_param_1,
	.param .u32 pad_uchar2_param_2,
	.param .u32 pad_uchar2_param_3,
	.param .u64 .ptr .align 1 pad_uchar2_param_4,
	.param .u32 pad_uchar2_param_5,
	.param .u32 pad_uchar2_param_6,
	.param .u32 pad_uchar2_param_7,
	.param .u32 pad_uchar2_param_8,
	.param .u32 pad_uchar2_param_9,
	.param .align 2 .b8 pad_uchar2_param_10[2]
)
{
	.reg .pred 	%p<11>;
	.reg .b16 	%rs<5>;
	.reg .b32 	%r<26>;
	.reg .b64 	%rd<11>;

	ld.param.u64 	%rd3, [pad_uchar2_param_0];
	ld.param.u32 	%r3, [pad_uchar2_param_1];
	ld.param.u32 	%r9, [pad_uchar2_param_2];
	ld.param.u32 	%r10, [pad_uchar2_param_3];
	ld.param.u64 	%rd2, [pad_uchar2_param_4];
	ld.param.u32 	%r4, [pad_uchar2_param_5];
	ld.param.u32 	%r5, [pad_uchar2_param_6];
	ld.param.u32 	%r6, [pad_uchar2_param_7];
	ld.param.u32 	%r7, [pad_uchar2_param_8];
	ld.param.u32 	%r8, [pad_uchar2_param_9];
	ld.param.v2.u8 	{%rs1, %rs2}, [pad_uchar2_param_10];
	cvta.to.global.u64 	%rd1, %rd3;
	mov.u32 	%r12, %ctaid.x;
	mov.u32 	%r13, %ntid.x;
	mov.u32 	%r14, %tid.x;
	mad.lo.s32 	%r1, %r12, %r13, %r14;
	mov.u32 	%r15, %ctaid.y;
	mov.u32 	%r16, %ntid.y;
	mov.u32 	%r17, %tid.y;
	mad.lo.s32 	%r18, %r15, %r16, %r17;
	setp.ge.s32 	%p1, %r1, %r9;
	setp.ge.s32 	%p2, %r18, %r10;
	or.pred  	%p3, %p1, %p2;
	@%p3 bra 	$L__BB1_4;
	setp.lt.s32 	%p4, %r1, %r7;
	add.s32 	%r19, %r7, %r5;
	setp.ge.s32 	%p5, %r1, %r19;
	setp.lt.s32 	%p6, %r18, %r8;
	or.pred  	%p7, %p4, %p6;
	or.pred  	%p8, %p7, %p5;
	add.s32 	%r20, %r8, %r6;
	setp.ge.s32 	%p9, %r18, %r20;
	or.pred  	%p10, %p8, %p9;
	@%p10 bra 	$L__BB1_3;
	sub.s32 	%r22, %r1, %r7;
	sub.s32 	%r23, %r18, %r8;
	mad.lo.s32 	%r24, %r3, %r18, %r1;
	mul.wide.s32 	%rd6, %r24, 2;
	add.s64 	%rd7, %rd1, %rd6;
	mad.lo.s32 	%r25, %r23, %r4, %r22;
	cvta.to.global.u64 	%rd8, %rd2;
	mul.wide.s32 	%rd9, %r25, 2;
	add.s64 	%rd10, %rd8, %rd9;
	ld.global.v2.u8 	{%rs3, %rs4}, [%rd10];
	st.global.v2.u8 	[%rd7], {%rs3, %rs4};
	bra.uni 	$L__BB1_4;
$L__BB1_3:
	mad.lo.s32 	%r21, %r3, %r18, %r1;
	mul.wide.s32 	%rd4, %r21, 2;
	add.s64 	%rd5, %rd1, %rd4;
	st.global.v2.u8 	[%rd5], {%rs1, %rs2};
$L__BB1_4:
	ret;

}


// ===== COMPILED SASS (sm_100) =====

	.target	sm_100

	.elftype	@"ET_EXEC"


//--------------------- .note.nv.tkinfo           --------------------------
	.section	.note.nv.tkinfo,"",@"SHT_NOTE"
	.sectionflags	@"SHF_NOTE_NV_TKINFO"
	.tkinfo
        /*0018*/ 	.word	0x00000002
        /*0030*/ 	.string	""
        /*0030*/ 	.string	"ptxas"
        /*0030*/ 	.string	"Cuda compilation tools, release 13.0, V13.0.88"
        /*0030*/ 	.string	"Build cuda_13.0.r13.0/compiler.36424714_0"
        /*0030*/ 	.string	"-arch sm_100 -m 64 "



//--------------------- .note.nv.cuinfo           --------------------------
	.section	.note.nv.cuinfo,"",@"SHT_NOTE"
	.sectionflags	@"SHF_NOTE_NV_CUINFO"
        /*0018*/ 	.short	0x0002
        /*001a*/ 	.short	0x0064
        /*001c*/ 	.short	0x0082
	.zero		2


//--------------------- .nv.info                  --------------------------
	.section	.nv.info,"",@"SHT_CUDA_INFO"
	.align	4


	//----- nvinfo : EIATTR_REGCOUNT
	.align		4
        /*0000*/ 	.byte	0x04, 0x2f
        /*0002*/ 	.short	(.L_1 - .L_0)
	.align		4
.L_0:
        /*0004*/ 	.word	index@(pad_uchar)
        /*0008*/ 	.word	0x0000000a


	//----- nvinfo : EIATTR_FRAME_SIZE
	.align		4
.L_1:
        /*000c*/ 	.byte	0x04, 0x11
        /*000e*/ 	.short	(.L_3 - .L_2)
	.align		4
.L_2:
        /*0010*/ 	.word	index@(pad_uchar)
        /*0014*/ 	.word	0x00000000


	//----- nvinfo : EIATTR_REGCOUNT
	.align		4
.L_3:
        /*0018*/ 	.byte	0x04, 0x2f
        /*001a*/ 	.short	(.L_5 - .L_4)
	.align		4
.L_4:
        /*001c*/ 	.word	index@(pad_uchar2)
        /*0020*/ 	.word	0x0000000a


	//----- nvinfo : EIATTR_FRAME_SIZE
	.align		4
.L_5:
        /*0024*/ 	.byte	0x04, 0x11
        /*0026*/ 	.short	(.L_7 - .L_6)
	.align		4
.L_6:
        /*0028*/ 	.word	index@(pad_uchar2)
        /*002c*/ 	.word	0x00000000


	//----- nvinfo : EIATTR_MIN_STACK_SIZE
	.align		4
.L_7:
        /*0030*/ 	.byte	0x04, 0x12
        /*0032*/ 	.short	(.L_9 - .L_8)
	.align		4
.L_8:
        /*0034*/ 	.word	index@(pad_uchar2)
        /*0038*/ 	.word	0x00000000


	//----- nvinfo : EIATTR_MIN_STACK_SIZE
	.align		4
.L_9:
        /*003c*/ 	.byte	0x04, 0x12
        /*003e*/ 	.short	(.L_11 - .L_10)
	.align		4
.L_10:
        /*0040*/ 	.word	index@(pad_uchar)
        /*0044*/ 	.word	0x00000000
.L_11:


//--------------------- .nv.compat                --------------------------
	.section	.nv.compat,"",@"SHT_CUDA_COMPAT_INFO"
	.align	4
        /*0000*/ 	.byte	0x02, 0x09, 0x00, 0x00, 0x02, 0x02, 0x01, 0x00, 0x02, 0x05, 0x05, 0x00, 0x03, 0x07, 0x01, 0x01
        /*0010*/ 	.byte	0x02, 0x03, 0x00, 0x00, 0x02, 0x06, 0x01, 0x00, 0x04, 0x0b, 0x08, 0x00, 0x09, 0x00, 0x00, 0x00
        /*0020*/ 	.byte	0x00, 0x00, 0x00, 0x00


//--------------------- .nv.info.pad_uchar2       --------------------------
	.section	.nv.info.pad_uchar2,"",@"SHT_CUDA_INFO"
	.sectionflags	@""
	.align	4


	//----- nvinfo : EIATTR_CUDA_API_VERSION
	.align		4
        /*0000*/ 	.byte	0x04, 0x37
        /*0002*/ 	.short	(.L_13 - .L_12)
.L_12:
        /*0004*/ 	.word	0x00000082


	//----- nvinfo : EIATTR_KPARAM_INFO
	.align		4
.L_13:
        /*0008*/ 	.byte	0x04, 0x17
        /*000a*/ 	.short	(.L_15 - .L_14)
.L_14:
        /*000c*/ 	.word	0x00000000
        /*0010*/ 	.short	0x000a
        /*0012*/ 	.short	0x0034
        /*0014*/ 	.byte	0x00, 0xf0, 0x09, 0x00


	//----- nvinfo : EIATTR_KPARAM_INFO
	.align		4
.L_15:
        /*0018*/ 	.byte	0x04, 0x17
        /*001a*/ 	.short	(.L_17 - .L_16)
.L_16:
        /*001c*/ 	.word	0x00000000
        /*0020*/ 	.short	0x0009
        /*0022*/ 	.short	0x0030
        /*0024*/ 	.byte	0x00, 0xf0, 0x11, 0x00


	//----- nvinfo : EIATTR_KPARAM_INFO
	.align		4
.L_17:
        /*0028*/ 	.byte	0x04, 0x17
        /*002a*/ 	.short	(.L_19 - .L_18)
.L_18:
        /*002c*/ 	.word	0x00000000
        /*0030*/ 	.short	0x0008
        /*0032*/ 	.short	0x002c
        /*0034*/ 	.byte	0x00, 0xf0, 0x11, 0x00


	//----- nvinfo : EIATTR_KPARAM_INFO
	.align		4
.L_19:
        /*0038*/ 	.byte	0x04, 0x17
        /*003a*/ 	.short	(.L_21 - .L_20)
.L_20:
        /*003c*/ 	.word	0x00000000
        /*0040*/ 	.short	0x0007
        /*0042*/ 	.short	0x0028
        /*0044*/ 	.byte	0x00, 0xf0, 0x11, 0x00


	//----- nvinfo : EIATTR_KPARAM_INFO
	.align		4
.L_21:
        /*0048*/ 	.byte	0x04, 0x17
        /*004a*/ 	.short	(.L_23 - .L_22)
.L_22:
        /*004c*/ 	.word	0x00000000
        /*0050*/ 	.short	0x0006
        /*0052*/ 	.short	0x0024
        /*0054*/ 	.byte	0x00, 0xf0, 0x11, 0x00


	//----- nvinfo : EIATTR_KPARAM_INFO
	.align		4
.L_23:
        /*0058*/ 	.byte	0x04, 0x17
        /*005a*/ 	.short	(.L_25 - .L_24)
.L_24:
        /*005c*/ 	.word	0x00000000
        /*0060*/ 	.short	0x0005
        /*0062*/ 	.short	0x0020
        /*0064*/ 	.byte	0x00, 0xf0, 0x11, 0x00


	//----- nvinfo : EIATTR_KPARAM_INFO
	.align		4
.L_25:
        /*0068*/ 	.byte	0x04, 0x17
        /*006a*/ 	.short	(.L_27 - .L_26)
.L_26:
        /*006c*/ 	.word	0x00000000
        /*0070*/ 	.short	0x0004
        /*0072*/ 	.short	0x0018
        /*0074*/ 	.byte	0x00, 0xf5, 0x21, 0x00


	//----- nvinfo : EIATTR_KPARAM_INFO
	.align		4
.L_27:
        /*0078*/ 	.byte	0x04, 0x17
        /*007a*/ 	.short	(.L_29 - .L_28)
.L_28:
        /*007c*/ 	.word	0x00000000
        /*0080*/ 	.short	0x0003
        /*0082*/ 	.short	0x0010
        /*0084*/ 	.byte	0x00, 0xf0, 0x11, 0x00


	//----- nvinfo : EIATTR_KPARAM_INFO
	.align		4
.L_29:
        /*0088*/ 	.byte	0x04, 0x17
        /*008a*/ 	.short	(.L_31 - .L_30)
.L_30:
        /*008c*/ 	.word	0x00000000
        /*0090*/ 	.short	0x0002
        /*0092*/ 	.short	0x000c
        /*0094*/ 	.byte	0x00, 0xf0, 0x11, 0x00


	//----- nvinfo : EIATTR_KPARAM_INFO
	.align		4
.L_31:
        /*0098*/ 	.byte	0x04, 0x17
        /*009a*/ 	.short	(.L_33 - .L_32)
.L_32:
        /*009c*/ 	.word	0x00000000
        /*00a0*/ 	.short	0x0001
        /*00a2*/ 	.short	0x0008
        /*00a4*/ 	.byte	0x00, 0xf0, 0x11, 0x00


	//----- nvinfo : EIATTR_KPARAM_INFO
	.align		4
.L_33:
        /*00a8*/ 	.byte	0x04, 0x17
        /*00aa*/ 	.short	(.L_35 - .L_34)
.L_34:
        /*00ac*/ 	.word	0x00000000
        /*00b0*/ 	.short	0x0000
        /*00b2*/ 	.short	0x0000
        /*00b4*/ 	.byte	0x00, 0xf5, 0x21, 0x00


	//----- nvinfo : EIATTR_SPARSE_MMA_MASK
	.align		4
.L_35:
        /*00b8*/ 	.byte	0x03, 0x50
        /*00ba*/ 	.short	0x0000


	//----- nvinfo : EIATTR_MAXREG_COUNT
	.align		4
        /*00bc*/ 	.byte	0x03, 0x1b
        /*00be*/ 	.short	0x00ff


	//----- nvinfo : EIATTR_MERCURY_ISA_VERSION
	.align		4
        /*00c0*/ 	.byte	0x03, 0x5f
        /*00c2*/ 	.short	0x0101


	//----- nvinfo : EIATTR_VRC_CTA_INIT_COUNT
	.align		4
        /*00c4*/ 	.byte	0x02, 0x4a
	.zero		1
	.zero		1


	//----- nvinfo : EIATTR_EXIT_INSTR_OFFSETS
	.align		4
        /*00c8*/ 	.byte	0x04, 0x1c
        /*00ca*/ 	.short	(.L_37 - .L_36)


	//   ....[0]....
.L_36:
        /*00cc*/ 	.word	0x000000d0


	//   ....[1]....
        /*00d0*/ 	.word	0x00000280


	//   ....[2]....
        /*00d4*/ 	.word	0x000002f0


	//----- nvinfo : EIATTR_CRS_STACK_SIZE
	.align		4
.L_37:
        /*00d8*/ 	.byte	0x04, 0x1e
        /*00da*/ 	.short	(.L_39 - .L_38)
.L_38:
        /*00dc*/ 	.word	0x00000000


	//----- nvinfo : EIATTR_CBANK_PARAM_SIZE
	.align		4
.L_39:
        /*00e0*/ 	.byte	0x03, 0x19
        /*00e2*/ 	.short	0x0036


	//----- nvinfo : EIATTR_PARAM_CBANK
	.align		4
        /*00e4*/ 	.byte	0x04, 0x0a
        /*00e6*/ 	.short	(.L_41 - .L_40)
	.align		4
.L_40:
        /*00e8*/ 	.word	index@(.nv.constant0.pad_uchar2)
        /*00ec*/ 	.short	0x0380
        /*00ee*/ 	.short	0x0036


	//----- nvinfo : EIATTR_SW_WAR
	.align		4
.L_41:
        /*00f0*/ 	.byte	0x04, 0x36
        /*00f2*/ 	.short	(.L_43 - .L_42)
.L_42:
        /*00f4*/ 	.word	0x00000008
.L_43:


//--------------------- .nv.info.pad_uchar        --------------------------
	.section	.nv.info.pad_uchar,"",@"SHT_CUDA_INFO"
	.sectionflags	@""
	.align	4


	//----- nvinfo : EIATTR_CUDA_API_VERSION
	.align		4
        /*0000*/ 	.byte	0x04, 0x37
        /*0002*/ 	.short	(.L_45 - .L_44)
.L_44:
        /*0004*/ 	.word	0x00000082


	//----- nvinfo : EIATTR_KPARAM_INFO
	.align		4
.L_45:
        /*0008*/ 	.byte	0x04, 0x17
        /*000a*/ 	.short	(.L_47 - .L_46)
.L_46:
        /*000c*/ 	.word	0x00000000
        /*0010*/ 	.short	0x000a
        /*0012*/ 	.short	0x0034
        /*0014*/ 	.byte	0x00, 0xf0, 0x05, 0x00


	//----- nvinfo : EIATTR_KPARAM_INFO
	.align		4
.L_47:
        /*0018*/ 	.byte	0x04, 0x17
        /*001a*/ 	.short	(.L_49 - .L_48)
.L_48:
        /*001c*/ 	.word	0x00000000
        /*0020*/ 	.short	0x0009
        /*0022*/ 	.short	0x0030
        /*0024*/ 	.byte	0x00, 0xf0, 0x11, 0x00


	//----- nvinfo : EIATTR_KPARAM_INFO
	.align		4
.L_49:
        /*0028*/ 	.byte	0x04, 0x17
        /*002a*/ 	.short	(.L_51 - .L_50)
.L_50:
        /*002c*/ 	.word	0x00000000
        /*0030*/ 	.short	0x0008
        /*0032*/ 	.short	0x002c
        /*0034*/ 	.byte	0x00, 0xf0, 0x11, 0x00


	//----- nvinfo : EIATTR_KPARAM_INFO
	.align		4
.L_51:
        /*0038*/ 	.byte	0x04, 0x17
        /*003a*/ 	.short	(.L_53 - .L_52)
.L_52:
        /*003c*/ 	.word	0x00000000
        /*0040*/ 	.short	0x0007
        /*0042*/ 	.short	0x0028
        /*0044*/ 	.byte	0x00, 0xf0, 0x11, 0x00


	//----- nvinfo : EIATTR_KPARAM_INFO
	.align		4
.L_53:
        /*0048*/ 	.byte	0x04, 0x17
        /*004a*/ 	.short	(.L_55 - .L_54)
.L_54:
        /*004c*/ 	.word	0x00000000
        /*0050*/ 	.short	0x0006
        /*0052*/ 	.short	0x0024
        /*0054*/ 	.byte	0x00, 0xf0, 0x11, 0x00


	//----- nvinfo : EIATTR_KPARAM_INFO
	.align		4
.L_55:
        /*0058*/ 	.byte	0x04, 0x17
        /*005a*/ 	.short	(.L_57 - .L_56)
.L_56:
        /*005c*/ 	.word	0x00000000
        /*0060*/ 	.short	0x0005
        /*0062*/ 	.short	0x0020
        /*0064*/ 	.byte	0x00, 0xf0, 0x11, 0x00


	//----- nvinfo : EIATTR_KPARAM_INFO
	.align		4
.L_57:
        /*0068*/ 	.byte	0x04, 0x17
        /*006a*/ 	.short	(.L_59 - .L_58)
.L_58:
        /*006c*/ 	.word	0x00000000
        /*0070*/ 	.short	0x0004
        /*0072*/ 	.short	0x0018
        /*0074*/ 	.byte	0x00, 0xf5, 0x21, 0x00


	//----- nvinfo : EIATTR_KPARAM_INFO
	.align		4
.L_59:
        /*0078*/ 	.byte	0x04, 0x17
        /*007a*/ 	.short	(.L_61 - .L_60)
.L_60:
        /*007c*/ 	.word	0x00000000
        /*0080*/ 	.short	0x0003
        /*0082*/ 	.short	0x0010
        /*0084*/ 	.byte	0x00, 0xf0, 0x11, 0x00


	//----- nvinfo : EIATTR_KPARAM_INFO
	.align		4
.L_61:
        /*0088*/ 	.byte	0x04, 0x17
        /*008a*/ 	.short	(.L_63 - .L_62)
.L_62:
        /*008c*/ 	.word	0x00000000
        /*0090*/ 	.short	0x0002
        /*0092*/ 	.short	0x000c
        /*0094*/ 	.byte	0x00, 0xf0, 0x11, 0x00


	//----- nvinfo : EIATTR_KPARAM_INFO
	.align		4
.L_63:
        /*0098*/ 	.byte	0x04, 0x17
        /*009a*/ 	.short	(.L_65 - .L_64)
.L_64:
        /*009c*/ 	.word	0x00000000
        /*00a0*/ 	.short	0x0001
        /*00a2*/ 	.short	0x0008
        /*00a4*/ 	.byte	0x00, 0xf0, 0x11, 0x00


	//----- nvinfo : EIATTR_KPARAM_INFO
	.align		4
.L_65:
        /*00a8*/ 	.byte	0x04, 0x17
        /*00aa*/ 	.short	(.L_67 - .L_66)
.L_66:
        /*00ac*/ 	.word	0x00000000
        /*00b0*/ 	.short	0x0000
        /*00b2*/ 	.short	0x0000
        /*00b4*/ 	.byte	0x00, 0xf5, 0x21, 0x00


	//----- nvinfo : EIATTR_SPARSE_MMA_MASK
	.align		4
.L_67:
        /*00b8*/ 	.byte	0x03, 0x50
        /*00ba*/ 	.short	0x0000


	//----- nvinfo : EIATTR_MAXREG_COUNT
	.align		4
        /*00bc*/ 	.byte	0x03, 0x1b
        /*00be*/ 	.short	0x00ff


	//----- nvinfo : EIATTR_MERCURY_ISA_VERSION
	.align		4
        /*00c0*/ 	.byte	0x03, 0x5f
        /*00c2*/ 	.short	0x0101


	//----- nvinfo : EIATTR_VRC_CTA_INIT_COUNT
	.align		4
        /*00c4*/ 	.byte	0x02, 0x4a
	.zero		1
	.zero		1


	//----- nvinfo : EIATTR_EXIT_INSTR_OFFSETS
	.align		4
        /*00c8*/ 	.byte	0x04, 0x1c
        /*00ca*/ 	.short	(.L_69 - .L_68)


	//   ....[0]....
.L_68:
        /*00cc*/ 	.word	0x000000d0


	//   ....[1]....
        /*00d0*/ 	.word	0x00000270


	//   ....[2]....
        /*00d4*/ 	.word	0x000002f0


	//----- nvinfo : EIATTR_CRS_STACK_SIZE
	.align		4
.L_69:
        /*00d8*/ 	.byte	0x04, 0x1e
        /*00da*/ 	.short	(.L_71 - .L_70)
.L_70:
        /*00dc*/ 	.word	0x00000000


	//----- nvinfo : EIATTR_CBANK_PARAM_SIZE
	.align		4
.L_71:
        /*00e0*/ 	.byte	0x03, 0x19
        /*00e2*/ 	.short	0x0035


	//----- nvinfo : EIATTR_PARAM_CBANK
	.align		4
        /*00e4*/ 	.byte	0x04, 0x0a
        /*00e6*/ 	.short	(.L_73 - .L_72)
	.align		4
.L_72:
        /*00e8*/ 	.word	index@(.nv.constant0.pad_uchar)
        /*00ec*/ 	.short	0x0380
        /*00ee*/ 	.short	0x0035


	//----- nvinfo : EIATTR_SW_WAR
	.align		4
.L_73:
        /*00f0*/ 	.byte	0x04, 0x36
        /*00f2*/ 	.short	(.L_75 - .L_74)
.L_74:
        /*00f4*/ 	.word	0x00000008
.L_75:


//--------------------- .nv.callgraph             --------------------------
	.section	.nv.callgraph,"",@"SHT_CUDA_CALLGRAPH"
	.align	4
	.sectionentsize	8
	.align		4
        /*0000*/ 	.word	0x00000000
	.align		4
        /*0004*/ 	.word	0xffffffff
	.align		4
        /*0008*/ 	.word	0x00000000
	.align		4
        /*000c*/ 	.word	0xfffffffe
	.align		4
        /*0010*/ 	.word	0x00000000
	.align		4
        /*0014*/ 	.word	0xfffffffd
	.align		4
        /*0018*/ 	.word	0x00000000
	.align		4
        /*001c*/ 	.word	0xfffffffc


//--------------------- .text.pad_uchar2          --------------------------
	.section	.text.pad_uchar2,"ax",@progbits
	.align	128
        .global         pad_uchar2
        .type           pad_uchar2,@function
        .size           pad_uchar2,(.L_x_4 - pad_uchar2)
        .other          pad_uchar2,@"STO_CUDA_ENTRY STV_DEFAULT"
pad_uchar2:
.text.pad_uchar2:
[----:B------:R-:W-:Y:S01]  /*0000*/  LDC R1, c[0x0][0x37c] ;  /* 0x0000df00ff017b82 */ /* 0x000fe20000000800 */
[----:B------:R-:W0:Y:S07]  /*0010*/  S2R R2, SR_TID.Y ;  /* 0x0000000000027919 */ /* 0x000e2e0000002200 */
[----:B------:R-:W1:Y:S01]  /*0020*/  LDC R0, c[0x0][0x360] ;  /* 0x0000d800ff007b82 */ /* 0x000e620000000800 */
[----:B------:R-:W2:Y:S01]  /*0030*/  LDCU UR6, c[0x0][0x390] ;  /* 0x00007200ff0677ac */ /* 0x000ea20008000800 */
[----:B------:R-:W1:Y:S01]  /*0040*/  S2R R3, SR_TID.X ;  /* 0x0000000000037919 */ /* 0x000e620000002100 */
[----:B------:R-:W3:Y:S05]  /*0050*/  LDCU UR7, c[0x0][0x38c] ;  /* 0x00007180ff0777ac */ /* 0x000eea0008000800 */
[----:B------:R-:W0:Y:S08]  /*0060*/  S2UR UR5, SR_CTAID.Y ;  /* 0x00000000000579c3 */ /* 0x000e300000002600 */
[----:B------:R-:W0:Y:S08]  /*0070*/  LDC R7, c[0x0][0x364] ;  /* 0x0000d900ff077b82 */ /* 0x000e300000000800 */
[----:B------:R-:W1:Y:S01]  /*0080*/  S2UR UR4, SR_CTAID.X ;  /* 0x00000000000479c3 */ /* 0x000e620000002500 */
[----:B0-----:R-:W-:-:S05]  /*0090*/  IMAD R7, R7, UR5, R2 ;  /* 0x0000000507077c24 */ /* 0x001fca000f8e0202 */
[----:B--2---:R-:W-:Y:S01]  /*00a0*/  ISETP.GE.AND P0, PT, R7, UR6, PT ;  /* 0x0000000607007c0c */ /* 0x004fe2000bf06270 */
[----:B-1----:R-:W-:-:S05]  /*00b0*/  IMAD R0, R0, UR4, R3 ;  /* 0x0000000400007c24 */ /* 0x002fca000f8e0203 */
[----:B---3--:R-:W-:-:S13]  /*00c0*/  ISETP.GE.OR P0, PT, R0, UR7, P0 ;  /* 0x0000000700007c0c */ /* 0x008fda0008706670 */
[----:B------:R-:W-:Y:S05]  /*00d0*/  @P0 EXIT ;  /* 0x000000000000094d */ /* 0x000fea0003800000 */
[----:B------:R-:W0:Y:S01]  /*00e0*/  LDCU UR8, c[0x0][0x3b0] ;  /* 0x00007600ff0877ac */ /* 0x000e220008000800 */
[----:B------:R-:W1:Y:S01]  /*00f0*/  LDC.U8 R5, c[0x0][0x3b4] ;  /* 0x0000ed00ff057b82 */ /* 0x000e620000000000 */
[----:B------:R-:W2:Y:S01]  /*0100*/  LDCU UR4, c[0x0][0x3a4] ;  /* 0x00007480ff0477ac */ /* 0x000ea20008000800 */
[----:B------:R-:W2:Y:S06]  /*0110*/  LDCU.64 UR6, c[0x0][0x3a8] ;  /* 0x00007500ff0677ac */ /* 0x000eac0008000a00 */
[----:B------:R-:W3:Y:S01]  /*0120*/  LDC.U8 R4, c[0x0][0x3b5] ;  /* 0x0000ed40ff047b82 */ /* 0x000ee20000000000 */
[----:B0-----:R-:W-:Y:S01]  /*0130*/  ISETP.GE.AND P0, PT, R7, UR8, PT ;  /* 0x0000000807007c0c */ /* 0x001fe2000bf06270 */
[----:B--2---:R-:W-:-:S03]  /*0140*/  UIADD3 UR4, UPT, UPT, UR7, UR4, URZ ;  /* 0x0000000407047290 */ /* 0x004fc6000fffe0ff */
[----:B------:R-:W-:Y:S01]  /*0150*/  ISETP.LT.OR P0, PT, R0, UR7, !P0 ;  /* 0x0000000700007c0c */ /* 0x000fe2000c701670 */
[----:B------:R-:W-:-:S03]  /*0160*/  UIADD3 UR5, UPT, UPT, UR8, UR6, URZ ;  /* 0x0000000608057290 */ /* 0x000fc6000fffe0ff */
[----:B------:R-:W-:-:S04]  /*0170*/  ISETP.GE.OR P0, PT, R0, UR4, P0 ;  /* 0x0000000400007c0c */ /* 0x000fc80008706670 */
[----:B------:R-:W-:-:S04]  /*0180*/  ISETP.GE.OR P0, PT, R7, UR5, P0 ;  /* 0x0000000507007c0c */ /* 0x000fc80008706670 */
[----:B------:R-:W0:Y:S09]  /*0190*/  LDCU.64 UR4, c[0x0][0x358] ;  /* 0x00006b00ff0477ac */ /* 0x000e320008000a00 */
[----:B------:R-:W-:Y:S05]  /*01a0*/  @P0 BRA `(.L_x_0) ;  /* 0x0000000000380947 */ /* 0x000fea0003800000 */
[----:B-1-3--:R-:W1:Y:S01]  /*01b0*/  LDC.64 R4, c[0x0][0x398] ;  /* 0x0000e600ff047b82 */ /* 0x00ae620000000a00 */
[----:B------:R-:W2:Y:S01]  /*01c0*/  LDCU UR6, c[0x0][0x3a0] ;  /* 0x00007400ff0677ac */ /* 0x000ea20008000800 */
[----:B------:R-:W-:Y:S02]  /*01d0*/  IADD3 R2, PT, PT, R0, -UR7, RZ ;  /* 0x8000000700027c10 */ /* 0x000fe4000fffe0ff */
[----:B------:R-:W-:-:S05]  /*01e0*/  IADD3 R3, PT, PT, R7, -UR8, RZ ;  /* 0x8000000807037c10 */ /* 0x000fca000fffe0ff */
[----:B--2---:R-:W-:Y:S01]  /*01f0*/  IMAD R3, R3, UR6, R2 ;  /* 0x0000000603037c24 */ /* 0x004fe2000f8e0202 */
[----:B------:R-:W2:Y:S03]  /*0200*/  LDCU UR6, c[0x0][0x388] ;  /* 0x00007100ff0677ac */ /* 0x000ea60008000800 */
[----:B-1----:R-:W-:Y:S02]  /*0210*/  IMAD.WIDE R4, R3, 0x2, R4 ;  /* 0x0000000203047825 */ /* 0x002fe400078e0204 */
[----:B------:R-:W1:Y:S04]  /*0220*/  LDC.64 R2, c[0x0][0x380] ;  /* 0x0000e000ff027b82 */ /* 0x000e680000000a00 */
[----:B0-----:R-:W3:Y:S01]  /*0230*/  LDG.E.U16 R4, desc[UR4][R4.64] ;  /* 0x0000000404047981 */ /* 0x001ee2000c1e1500 */
[----:B--2---:R-:W-:-:S04]  /*0240*/  IMAD R7, R7, UR6, R0 ;  /* 0x0000000607077c24 */ /* 0x004fc8000f8e0200 */
[----:B-1----:R-:W-:Y:S01]  /*0250*/  IMAD.WIDE R2, R7, 0x2, R2 ;  /* 0x0000000207027825 */ /* 0x002fe200078e0202 */
[----:B---3--:R-:W-:-:S05]  /*0260*/  PRMT R7, R4, 0x7710, RZ ;  /* 0x0000771004077816 */ /* 0x008fca00000000ff */
[----:B------:R-:W-:Y:S01]  /*0270*/  STG.E.U16 desc[UR4][R2.64], R7 ;  /* 0x0000000702007986 */ /* 0x000fe2000c101504 */
[----:B------:R-:W-:Y:S05]  /*0280*/  EXIT ;  /* 0x000000000000794d */ /* 0x000fea0003800000 */
.L_x_0:
[----:B------:R-:W2:Y:S01]  /*0290*/  LDC.64 R2, c[0x0][0x380] ;  /* 0x0000e000ff027b82 */ /* 0x000ea20000000a00 */
[----:B------:R-:W4:Y:S01]  /*02a0*/  LDCU UR6, c[0x0][0x388] ;  /* 0x00007100ff0677ac */ /* 0x000f220008000800 */
[----:B-1-3--:R-:W-:Y:S01]  /*02b0*/  PRMT R5, R4, 0x7604, R5 ;  /* 0x0000760404057816 */ /* 0x00afe20000000005 */
[----:B----4-:R-:W-:-:S04]  /*02c0*/  IMAD R7, R7, UR6, R0 ;  /* 0x0000000607077c24 */ /* 0x010fc8000f8e0200 */
[----:B--2---:R-:W-:-:S05]  /*02d0*/  IMAD.WIDE R2, R7, 0x2, R2 ;  /* 0x0000000207027825 */ /* 0x004fca00078e0202 */
[----:B0-----:R-:W-:Y:S01]  /*02e0*/  STG.E.U16 desc[UR4][R2.64], R5 ;  /* 0x0000000502007986 */ /* 0x001fe2000c101504 */
[----:B------:R-:W-:Y:S05]  /*02f0*/  EXIT ;  /* 0x000000000000794d */ /* 0x000fea0003800000 */
.L_x_1:
[----:B------:R-:W-:-:S00]  /*0300*/  BRA `(.L_x_1) ;  /* 0xfffffffc00fc7947 */ /* 0x000fc0000383ffff */
[----:B------:R-:W-:-:S00]  /*0310*/  NOP ;  /* 0x0000000000007918 */ /* 0x000fc00000000000 */
        /* <DEDUP_REMOVED lines=14> */
.L_x_4:


//--------------------- .text.pad_uchar           --------------------------
	.section	.text.pad_uchar,"ax",@progbits
	.align	128
        .global         pad_uchar
        .type           pad_uchar,@function
        .size           pad_uchar,(.L_x_5 - pad_uchar)
        .other          pad_uchar,@"STO_CUDA_ENTRY STV_DEFAULT"
pad_uchar:
.text.pad_uchar:
        /* <DEDUP_REMOVED lines=15> */
[----:B------:R-:W1:Y:S01]  /*00f0*/  LDCU UR4, c[0x0][0x3a4] ;  /* 0x00007480ff0477ac */ /* 0x000e620008000800 */
[----:B------:R-:W1:Y:S01]  /*0100*/  LDCU.64 UR6, c[0x0][0x3a8] ;  /* 0x00007500ff0677ac */ /* 0x000e620008000a00 */
[----:B0-----:R-:W-:Y:S01]  /*0110*/  ISETP.GE.AND P0, PT, R5, UR8, PT ;  /* 0x0000000805007c0c */ /* 0x001fe2000bf06270 */
[----:B-1----:R-:W-:-:S03]  /*0120*/  UIADD3 UR4, UPT, UPT, UR7, UR4, URZ ;  /* 0x0000000407047290 */ /* 0x002fc6000fffe0ff */
[----:B------:R-:W-:Y:S01]  /*0130*/  ISETP.LT.OR P0, PT, R0, UR7, !P0 ;  /* 0x0000000700007c0c */ /* 0x000fe2000c701670 */
[----:B------:R-:W-:-:S03]  /*0140*/  UIADD3 UR5, UPT, UPT, UR8, UR6, URZ ;  /* 0x0000000608057290 */ /* 0x000fc6000fffe0ff */
[----:B------:R-:W-:-:S04]  /*0150*/  ISETP.GE.OR P0, PT, R0, UR4, P0 ;  /* 0x0000000400007c0c */ /* 0x000fc80008706670 */
[----:B------:R-:W-:-:S04]  /*0160*/  ISETP.GE.OR P0, PT, R5, UR5, P0 ;  /* 0x0000000505007c0c */ /* 0x000fc80008706670 */
[----:B------:R-:W0:Y:S09]  /*0170*/  LDCU.64 UR4, c[0x0][0x358] ;  /* 0x00006b00ff0477ac */ /* 0x000e320008000a00 */
[----:B------:R-:W-:Y:S05]  /*0180*/  @P0 BRA `(.L_x_2) ;  /* 0x00000000003c0947 */ /* 0x000fea0003800000 */
[----:B------:R-:W1:Y:S01]  /*0190*/  LDCU UR6, c[0x0][0x3a0] ;  /* 0x00007400ff0677ac */ /* 0x000e620008000800 */
[----:B------:R-:W-:Y:S02]  /*01a0*/  VIADD R2, R0, -UR7 ;  /* 0x8000000700027c36 */ /* 0x000fe40008000000 */
[----:B------:R-:W-:Y:S01]  /*01b0*/  VIADD R3, R5, -UR8 ;  /* 0x8000000805037c36 */ /* 0x000fe20008000000 */
[----:B------:R-:W2:Y:S03]  /*01c0*/  LDCU.64 UR10, c[0x0][0x398] ;  /* 0x00007300ff0a77ac */ /* 0x000ea60008000a00 */
[----:B-1----:R-:W-:Y:S01]  /*01d0*/  IMAD R3, R3, UR6, R2 ;  /* 0x0000000603037c24 */ /* 0x002fe2000f8e0202 */
[----:B------:R-:W1:Y:S04]  /*01e0*/  LDCU UR6, c[0x0][0x388] ;  /* 0x00007100ff0677ac */ /* 0x000e680008000800 */
[----:B--2---:R-:W-:-:S04]  /*01f0*/  IADD3 R2, P0, PT, R3, UR10, RZ ;  /* 0x0000000a03027c10 */ /* 0x004fc8000ff1e0ff */
[----:B------:R-:W-:Y:S01]  /*0200*/  LEA.HI.X.SX32 R3, R3, UR11, 0x1, P0 ;  /* 0x0000000b03037c11 */ /* 0x000fe200080f0eff */
[----:B------:R-:W2:Y:S05]  /*0210*/  LDCU.64 UR10, c[0x0][0x380] ;  /* 0x00007000ff0a77ac */ /* 0x000eaa0008000a00 */
[----:B0-----:R-:W3:Y:S01]  /*0220*/  LDG.E.U8 R3, desc[UR4][R2.64] ;  /* 0x0000000402037981 */ /* 0x001ee2000c1e1100 */
[----:B-1----:R-:W-:-:S05]  /*0230*/  IMAD R0, R5, UR6, R0 ;  /* 0x0000000605007c24 */ /* 0x002fca000f8e0200 */
[----:B--2---:R-:W-:-:S04]  /*0240*/  IADD3 R4, P0, PT, R0, UR10, RZ ;  /* 0x0000000a00047c10 */ /* 0x004fc8000ff1e0ff */
[----:B------:R-:W-:-:S05]  /*0250*/  LEA.HI.X.SX32 R5, R0, UR11, 0x1, P0 ;  /* 0x0000000b00057c11 */ /* 0x000fca00080f0eff */
[----:B---3--:R-:W-:Y:S01]  /*0260*/  STG.E.U8 desc[UR4][R4.64], R3 ;  /* 0x0000000304007986 */ /* 0x008fe2000c101104 */
[----:B------:R-:W-:Y:S05]  /*0270*/  EXIT ;  /* 0x000000000000794d */ /* 0x000fea0003800000 */
.L_x_2:
[----:B------:R-:W1:Y:S01]  /*0280*/  LDCU UR6, c[0x0][0x388] ;  /* 0x00007100ff0677ac */ /* 0x000e620008000800 */
[----:B------:R-:W0:Y:S01]  /*0290*/  LDC.U8 R7, c[0x0][0x3b4] ;  /* 0x0000ed00ff077b82 */ /* 0x000e220000000000 */
[----:B------:R-:W2:Y:S01]  /*02a0*/  LDCU.64 UR10, c[0x0][0x380] ;  /* 0x00007000ff0a77ac */ /* 0x000ea20008000a00 */
[----:B-1----:R-:W-:-:S05]  /*02b0*/  IMAD R0, R5, UR6, R0 ;  /* 0x0000000605007c24 */ /* 0x002fca000f8e0200 */
[----:B--2---:R-:W-:-:S04]  /*02c0*/  IADD3 R2, P0, PT, R0, UR10, RZ ;  /* 0x0000000a00027c10 */ /* 0x004fc8000ff1e0ff */
[----:B------:R-:W-:-:S05]  /*02d0*/  LEA.HI.X.SX32 R3, R0, UR11, 0x1, P0 ;  /* 0x0000000b00037c11 */ /* 0x000fca00080f0eff */
[----:B0-----:R-:W-:Y:S01]  /*02e0*/  STG.E.U8 desc[UR4][R2.64], R7 ;  /* 0x0000000702007986 */ /* 0x001fe2000c101104 */
[----:B------:R-:W-:Y:S05]  /*02f0*/  EXIT ;  /* 0x000000000000794d */ /* 0x000fea0003800000 */
.L_x_3:
        /* <DEDUP_REMOVED lines=16> */
.L_x_5:


//--------------------- .nv.shared.reserved.0     --------------------------
	.section	.nv.shared.reserved.0,"aw",@nobits
	.weak		__nv_reservedSMEM_offset_0_alias
	.size		__nv_reservedSMEM_offset_0_alias, 0, 64
	.other		__nv_reservedSMEM_offset_0_alias,@"STO_CUDA_RESERVED_SHARED STV_DEFAULT"
__nv_reservedSMEM_offset_0_alias:
	.zero		0
	.zero		64


//--------------------- .nv.constant0.pad_uchar2  --------------------------
	.section	.nv.constant0.pad_uchar2,"a",@progbits
	.sectionflags	@""
	.align	4
.nv.constant0.pad_uchar2:
	.zero		950


//--------------------- .nv.constant0.pad_uchar   --------------------------
	.section	.nv.constant0.pad_uchar,"a",@progbits
	.sectionflags	@""
	.align	4
.nv.constant0.pad_uchar:
	.zero		949


//--------------------- SYMBOLS --------------------------

	.type		.nv.reservedSmem.offset0,@object
	.size		.nv.reservedSmem.offset0,0x4
